//
// Generated by NVIDIA NVVM Compiler
//
// Compiler Build ID: CL-36424714
// Cuda compilation tools, release 13.0, V13.0.88
// Based on NVVM 20.0.0
//

.version 9.0
.target sm_100
.address_size 64

	// .globl	_Z9gpu_saxpyifPfS_

.visible .entry _Z9gpu_saxpyifPfS_(
	.param .u32 _Z9gpu_saxpyifPfS__param_0,
	.param .f32 _Z9gpu_saxpyifPfS__param_1,
	.param .u64 .ptr .align 1 _Z9gpu_saxpyifPfS__param_2,
	.param .u64 .ptr .align 1 _Z9gpu_saxpyifPfS__param_3
)
{
	.reg .b32 	%r<5>;
	.reg .b32 	%f<5>;
	.reg .b64 	%rd<8>;

	ld.param.f32 	%f1, [_Z9gpu_saxpyifPfS__param_1];
	ld.param.u64 	%rd1, [_Z9gpu_saxpyifPfS__param_2];
	ld.param.u64 	%rd2, [_Z9gpu_saxpyifPfS__param_3];
	cvta.to.global.u64 	%rd3, %rd2;
	cvta.to.global.u64 	%rd4, %rd1;
	mov.u32 	%r1, %tid.x;
	mov.u32 	%r2, %ctaid.x;
	mov.u32 	%r3, %ntid.x;
	mad.lo.s32 	%r4, %r2, %r3, %r1;
	mul.wide.s32 	%rd5, %r4, 4;
	add.s64 	%rd6, %rd4, %rd5;
	ld.global.f32 	%f2, [%rd6];
	add.s64 	%rd7, %rd3, %rd5;
	ld.global.f32 	%f3, [%rd7];
	fma.rn.f32 	%f4, %f1, %f2, %f3;
	st.global.f32 	[%rd7], %f4;
	ret;

}


// ===== COMPILED SASS (sm_100) =====

	.target	sm_100

	.elftype	@"ET_EXEC"


//--------------------- .note.nv.tkinfo           --------------------------
	.section	.note.nv.tkinfo,"",@"SHT_NOTE"
	.sectionflags	@"SHF_NOTE_NV_TKINFO"
	.tkinfo
        /*0018*/ 	.word	0x00000002
        /*0030*/ 	.string	""
        /*0030*/ 	.string	"ptxas"
        /*0030*/ 	.string	"Cuda compilation tools, release 13.0, V13.0.88"
        /*0030*/ 	.string	"Build cuda_13.0.r13.0/compiler.36424714_0"
        /*0030*/ 	.string	"-arch sm_100 -m 64 "



//--------------------- .note.nv.cuinfo           --------------------------
	.section	.note.nv.cuinfo,"",@"SHT_NOTE"
	.sectionflags	@"SHF_NOTE_NV_CUINFO"
        /*0018*/ 	.short	0x0002
        /*001a*/ 	.short	0x0064
        /*001c*/ 	.short	0x0082
	.zero		2


//--------------------- .nv.info                  --------------------------
	.section	.nv.info,"",@"SHT_CUDA_INFO"
	.align	4


	//----- nvinfo : EIATTR_REGCOUNT
	.align		4
        /*0000*/ 	.byte	0x04, 0x2f
        /*0002*/ 	.short	(.L_1 - .L_0)
	.align		4
.L_0:
        /*0004*/ 	.word	index@(_Z9gpu_saxpyifPfS_)
        /*0008*/ 	.word	0x0000000a


	//----- nvinfo : EIATTR_FRAME_SIZE
	.align		4
.L_1:
        /*000c*/ 	.byte	0x04, 0x11
        /*000e*/ 	.short	(.L_3 - .L_2)
	.align		4
.L_2:
        /*0010*/ 	.word	index@(_Z9gpu_saxpyifPfS_)
        /*0014*/ 	.word	0x00000000


	//----- nvinfo : EIATTR_MIN_STACK_SIZE
	.align		4
.L_3:
        /*0018*/ 	.byte	0x04, 0x12
        /*001a*/ 	.short	(.L_5 - .L_4)
	.align		4
.L_4:
        /*001c*/ 	.word	index@(_Z9gpu_saxpyifPfS_)
        /*0020*/ 	.word	0x00000000
.L_5:


//--------------------- .nv.compat                --------------------------
	.section	.nv.compat,"",@"SHT_CUDA_COMPAT_INFO"
	.align	4
        /*0000*/ 	.byte	0x02, 0x09, 0x00, 0x00, 0x02, 0x02, 0x01, 0x00, 0x02, 0x05, 0x05, 0x00, 0x03, 0x07, 0x01, 0x01
        /*0010*/ 	.byte	0x02, 0x03, 0x00, 0x00, 0x02, 0x06, 0x01, 0x00, 0x04, 0x0b, 0x08, 0x00, 0x09, 0x00, 0x00, 0x00
        /*0020*/ 	.byte	0x00, 0x00, 0x00, 0x00


//--------------------- .nv.info._Z9gpu_saxpyifPfS_ --------------------------
	.section	.nv.info._Z9gpu_saxpyifPfS_,"",@"SHT_CUDA_INFO"
	.sectionflags	@""
	.align	4


	//----- nvinfo : EIATTR_CUDA_API_VERSION
	.align		4
        /*0000*/ 	.byte	0x04, 0x37
        /*0002*/ 	.short	(.L_7 - .L_6)
.L_6:
        /*0004*/ 	.word	0x00000082


	//----- nvinfo : EIATTR_KPARAM_INFO
	.align		4
.L_7:
        /*0008*/ 	.byte	0x04, 0x17
        /*000a*/ 	.short	(.L_9 - .L_8)
.L_8:
        /*000c*/ 	.word	0x00000000
        /*0010*/ 	.short	0x0003
        /*0012*/ 	.short	0x0010
        /*0014*/ 	.byte	0x00, 0xf5, 0x21, 0x00


	//----- nvinfo : EIATTR_KPARAM_INFO
	.align		4
.L_9:
        /*0018*/ 	.byte	0x04, 0x17
        /*001a*/ 	.short	(.L_11 - .L_10)
.L_10:
        /*001c*/ 	.word	0x00000000
        /*0020*/ 	.short	0x0002
        /*0022*/ 	.short	0x0008
        /*0024*/ 	.byte	0x00, 0xf5, 0x21, 0x00


	//----- nvinfo : EIATTR_KPARAM_INFO
	.align		4
.L_11:
        /*0028*/ 	.byte	0x04, 0x17
        /*002a*/ 	.short	(.L_13 - .L_12)
.L_12:
        /*002c*/ 	.word	0x00000000
        /*0030*/ 	.short	0x0001
        /*0032*/ 	.short	0x0004
        /*0034*/ 	.byte	0x00, 0xf0, 0x11, 0x00


	//----- nvinfo : EIATTR_KPARAM_INFO
	.align		4
.L_13:
        /*0038*/ 	.byte	0x04, 0x17
        /*003a*/ 	.short	(.L_15 - .L_14)
.L_14:
        /*003c*/ 	.word	0x00000000
        /*0040*/ 	.short	0x0000
        /*0042*/ 	.short	0x0000
        /*0044*/ 	.byte	0x00, 0xf0, 0x11, 0x00


	//----- nvinfo : EIATTR_SPARSE_MMA_MASK
	.align		4
.L_15:
        /*0048*/ 	.byte	0x03, 0x50
        /*004a*/ 	.short	0x0000


	//----- nvinfo : EIATTR_MAXREG_COUNT
	.align		4
        /*004c*/ 	.byte	0x03, 0x1b
        /*004e*/ 	.short	0x00ff


	//----- nvinfo : EIATTR_MERCURY_ISA_VERSION
	.align		4
        /*0050*/ 	.byte	0x03, 0x5f
        /*0052*/ 	.short	0x0101


	//----- nvinfo : EIATTR_VRC_CTA_INIT_COUNT
	.align		4
        /*0054*/ 	.byte	0x02, 0x4a
	.zero		1
	.zero		1


	//----- nvinfo : EIATTR_EXIT_INSTR_OFFSETS
	.align		4
        /*0058*/ 	.byte	0x04, 0x1c
        /*005a*/ 	.short	(.L_17 - .L_16)


	//   ....[0]....
.L_16:
        /*005c*/ 	.word	0x000000f0


	//----- nvinfo : EIATTR_CBANK_PARAM_SIZE
	.align		4
.L_17:
        /*0060*/ 	.byte	0x03, 0x19
        /*0062*/ 	.short	0x0018


	//----- nvinfo : EIATTR_PARAM_CBANK
	.align		4
        /*0064*/ 	.byte	0x04, 0x0a
        /*0066*/ 	.short	(.L_19 - .L_18)
	.align		4
.L_18:
        /*0068*/ 	.word	index@(.nv.constant0._Z9gpu_saxpyifPfS_)
        /*006c*/ 	.short	0x0380
        /*006e*/ 	.short	0x0018


	//----- nvinfo : EIATTR_SW_WAR
	.align		4
.L_19:
        /*0070*/ 	.byte	0x04, 0x36
        /*0072*/ 	.short	(.L_21 - .L_20)
.L_20:
        /*0074*/ 	.word	0x00000008
.L_21:


//--------------------- .nv.callgraph             --------------------------
	.section	.nv.callgraph,"",@"SHT_CUDA_CALLGRAPH"
	.align	4
	.sectionentsize	8
	.align		4
        /*0000*/ 	.word	0x00000000
	.align		4
        /*0004*/ 	.word	0xffffffff
	.align		4
        /*0008*/ 	.word	0x00000000
	.align		4
        /*000c*/ 	.word	0xfffffffe
	.align		4
        /*0010*/ 	.word	0x00000000
	.align		4
        /*0014*/ 	.word	0xfffffffd
	.align		4
        /*0018*/ 	.word	0x00000000
	.align		4
        /*001c*/ 	.word	0xfffffffc


//--------------------- .text._Z9gpu_saxpyifPfS_  --------------------------
	.section	.text._Z9gpu_saxpyifPfS_,"ax",@progbits
	.align	128
        .global         _Z9gpu_saxpyifPfS_
        .type           _Z9gpu_saxpyifPfS_,@function
        .size           _Z9gpu_saxpyifPfS_,(.L_x_1 - _Z9gpu_saxpyifPfS_)
        .other          _Z9gpu_saxpyifPfS_,@"STO_CUDA_ENTRY STV_DEFAULT"
_Z9gpu_saxpyifPfS_:
.text._Z9gpu_saxpyifPfS_:
[----:B------:R-:W-:Y:S01]  /*0000*/  LDC R1, c[0x0][0x37c] ;  /* 0x0000df00ff017b82 */ /* 0x000fe20000000800 */
[----:B------:R-:W0:Y:S07]  /*0010*/  S2R R7, SR_TID.X ;  /* 0x0000000000077919 */ /* 0x000e2e0000002100 */
[----:B------:R-:W0:Y:S01]  /*0020*/  S2UR UR6, SR_CTAID.X ;  /* 0x00000000000679c3 */ /* 0x000e220000002500 */
[----:B------:R-:W1:Y:S07]  /*0030*/  LDCU.64 UR4, c[0x0][0x358] ;  /* 0x00006b00ff0477ac */ /* 0x000e6e0008000a00 */
[----:B------:R-:W0:Y:S08]  /*0040*/  LDC R0, c[0x0][0x360] ;  /* 0x0000d800ff007b82 */ /* 0x000e300000000800 */
[----:B------:R-:W2:Y:S08]  /*0050*/  LDC.64 R2, c[0x0][0x388] ;  /* 0x0000e200ff027b82 */ /* 0x000eb00000000a00 */
[----:B------:R-:W3:Y:S01]  /*0060*/  LDC.64 R4, c[0x0][0x390] ;  /* 0x0000e400ff047b82 */ /* 0x000ee20000000a00 */
[----:B0-----:R-:W-:Y:S01]  /*0070*/  IMAD R7, R0, UR6, R7 ;  /* 0x0000000600077c24 */ /* 0x001fe2000f8e0207 */
[----:B------:R-:W0:Y:S03]  /*0080*/  LDCU UR6, c[0x0][0x384] ;  /* 0x00007080ff0677ac */ /* 0x000e260008000800 */
[----:B--2---:R-:W-:-:S06]  /*0090*/  IMAD.WIDE R2, R7, 0x4, R2 ;  /* 0x0000000407027825 */ /* 0x004fcc00078e0202 */
[----:B-1----:R-:W0:Y:S01]  /*00a0*/  LDG.E R2, desc[UR4][R2.64] ;  /* 0x0000000402027981 */ /* 0x002e22000c1e1900 */
[----:B---3--:R-:W-:-:S05]  /*00b0*/  IMAD.WIDE R4, R7, 0x4, R4 ;  /* 0x0000000407047825 */ /* 0x008fca00078e0204 */
[----:B------:R-:W0:Y:S02]  /*00c0*/  LDG.E R7, desc[UR4][R4.64] ;  /* 0x0000000404077981 */ /* 0x000e24000c1e1900 */
[----:B0-----:R-:W-:-:S05]  /*00d0*/  FFMA R7, R2, UR6, R7 ;  /* 0x0000000602077c23 */ /* 0x001fca0008000007 */
[----:B------:R-:W-:Y:S01]  /*00e0*/  STG.E desc[UR4][R4.64], R7 ;  /* 0x0000000704007986 */ /* 0x000fe2000c101904 */
[----:B------:R-:W-:Y:S05]  /*00f0*/  EXIT ;  /* 0x000000000000794d */ /* 0x000fea0003800000 */
.L_x_0:
[----:B------:R-:W-:-:S00]  /*0100*/  BRA `(.L_x_0) ;  /* 0xfffffffc00fc7947 */ /* 0x000fc0000383ffff */
[----:B------:R-:W-:-:S00]  /*0110*/  NOP ;  /* 0x0000000000007918 */ /* 0x000fc00000000000 */
        /* <DEDUP_REMOVED lines=14> */
.L_x_1:


//--------------------- .nv.shared.reserved.0     --------------------------
	.section	.nv.shared.reserved.0,"aw",@nobits
	.weak		__nv_reservedSMEM_offset_0_alias
	.size		__nv_reservedSMEM_offset_0_alias, 0, 64
	.other		__nv_reservedSMEM_offset_0_alias,@"STO_CUDA_RESERVED_SHARED STV_DEFAULT"
__nv_reservedSMEM_offset_0_alias:
	.zero		0
	.zero		64


//--------------------- .nv.constant0._Z9gpu_saxpyifPfS_ --------------------------
	.section	.nv.constant0._Z9gpu_saxpyifPfS_,"a",@progbits
	.sectionflags	@""
	.align	4
.nv.constant0._Z9gpu_saxpyifPfS_:
	.zero		920


//--------------------- SYMBOLS --------------------------

	.type		.nv.reservedSmem.offset0,@object
	.size		.nv.reservedSmem.offset0,0x4
